//
// Generated by NVIDIA NVVM Compiler
//
// Compiler Build ID: CL-36424714
// Cuda compilation tools, release 13.0, V13.0.88
// Based on NVVM 20.0.0
//

.version 9.0
.target sm_100
.address_size 64

	// .globl	_Z10layer_normPfS_S_S_i

.visible .entry _Z10layer_normPfS_S_S_i(
	.param .u64 .ptr .align 1 _Z10layer_normPfS_S_S_i_param_0,
	.param .u64 .ptr .align 1 _Z10layer_normPfS_S_S_i_param_1,
	.param .u64 .ptr .align 1 _Z10layer_normPfS_S_S_i_param_2,
	.param .u64 .ptr .align 1 _Z10layer_normPfS_S_S_i_param_3,
	.param .u32 _Z10layer_normPfS_S_S_i_param_4
)
{
	.reg .pred 	%p<20>;
	.reg .b32 	%r<48>;
	.reg .b32 	%f<205>;
	.reg .b64 	%rd<40>;
	.reg .b64 	%fd<3>;

	ld.param.u64 	%rd17, [_Z10layer_normPfS_S_S_i_param_0];
	ld.param.u64 	%rd14, [_Z10layer_normPfS_S_S_i_param_1];
	ld.param.u64 	%rd15, [_Z10layer_normPfS_S_S_i_param_2];
	ld.param.u64 	%rd16, [_Z10layer_normPfS_S_S_i_param_3];
	ld.param.u32 	%r32, [_Z10layer_normPfS_S_S_i_param_4];
	cvta.to.global.u64 	%rd1, %rd17;
	mov.u32 	%r33, %ctaid.x;
	mov.u32 	%r34, %ntid.x;
	mov.u32 	%r35, %tid.x;
	mad.lo.s32 	%r1, %r33, %r34, %r35;
	setp.ge.s32 	%p1, %r1, %r32;
	@%p1 bra 	$L__BB0_28;
	setp.lt.s32 	%p2, %r32, 1;
	mov.f32 	%f195, 0f00000000;
	@%p2 bra 	$L__BB0_14;
	and.b32  	%r2, %r32, 15;
	setp.lt.u32 	%p3, %r32, 16;
	mov.f32 	%f195, 0f00000000;
	mov.b32 	%r40, 0;
	@%p3 bra 	$L__BB0_5;
	and.b32  	%r40, %r32, 2147483632;
	neg.s32 	%r38, %r40;
	add.s64 	%rd36, %rd1, 32;
	mov.f32 	%f195, 0f00000000;
$L__BB0_4:
	.pragma "nounroll";
	ld.global.f32 	%f33, [%rd36+-32];
	add.f32 	%f34, %f195, %f33;
	ld.global.f32 	%f35, [%rd36+-28];
	add.f32 	%f36, %f34, %f35;
	ld.global.f32 	%f37, [%rd36+-24];
	add.f32 	%f38, %f36, %f37;
	ld.global.f32 	%f39, [%rd36+-20];
	add.f32 	%f40, %f38, %f39;
	ld.global.f32 	%f41, [%rd36+-16];
	add.f32 	%f42, %f40, %f41;
	ld.global.f32 	%f43, [%rd36+-12];
	add.f32 	%f44, %f42, %f43;
	ld.global.f32 	%f45, [%rd36+-8];
	add.f32 	%f46, %f44, %f45;
	ld.global.f32 	%f47, [%rd36+-4];
	add.f32 	%f48, %f46, %f47;
	ld.global.f32 	%f49, [%rd36];
	add.f32 	%f50, %f48, %f49;
	ld.global.f32 	%f51, [%rd36+4];
	add.f32 	%f52, %f50, %f51;
	ld.global.f32 	%f53, [%rd36+8];
	add.f32 	%f54, %f52, %f53;
	ld.global.f32 	%f55, [%rd36+12];
	add.f32 	%f56, %f54, %f55;
	ld.global.f32 	%f57, [%rd36+16];
	add.f32 	%f58, %f56, %f57;
	ld.global.f32 	%f59, [%rd36+20];
	add.f32 	%f60, %f58, %f59;
	ld.global.f32 	%f61, [%rd36+24];
	add.f32 	%f62, %f60, %f61;
	ld.global.f32 	%f63, [%rd36+28];
	add.f32 	%f195, %f62, %f63;
	add.s32 	%r38, %r38, 16;
	add.s64 	%rd36, %rd36, 64;
	setp.ne.s32 	%p4, %r38, 0;
	@%p4 bra 	$L__BB0_4;
$L__BB0_5:
	setp.eq.s32 	%p5, %r2, 0;
	@%p5 bra 	$L__BB0_14;
	and.b32  	%r8, %r32, 7;
	setp.lt.u32 	%p6, %r2, 8;
	@%p6 bra 	$L__BB0_8;
	mul.wide.u32 	%rd18, %r40, 4;
	add.s64 	%rd19, %rd1, %rd18;
	ld.global.f32 	%f65, [%rd19];
	add.f32 	%f66, %f195, %f65;
	ld.global.f32 	%f67, [%rd19+4];
	add.f32 	%f68, %f66, %f67;
	ld.global.f32 	%f69, [%rd19+8];
	add.f32 	%f70, %f68, %f69;
	ld.global.f32 	%f71, [%rd19+12];
	add.f32 	%f72, %f70, %f71;
	ld.global.f32 	%f73, [%rd19+16];
	add.f32 	%f74, %f72, %f73;
	ld.global.f32 	%f75, [%rd19+20];
	add.f32 	%f76, %f74, %f75;
	ld.global.f32 	%f77, [%rd19+24];
	add.f32 	%f78, %f76, %f77;
	ld.global.f32 	%f79, [%rd19+28];
	add.f32 	%f195, %f78, %f79;
	add.s32 	%r40, %r40, 8;
$L__BB0_8:
	setp.eq.s32 	%p7, %r8, 0;
	@%p7 bra 	$L__BB0_14;
	and.b32  	%r11, %r32, 3;
	setp.lt.u32 	%p8, %r8, 4;
	@%p8 bra 	$L__BB0_11;
	mul.wide.u32 	%rd20, %r40, 4;
	add.s64 	%rd21, %rd1, %rd20;
	ld.global.f32 	%f81, [%rd21];
	add.f32 	%f82, %f195, %f81;
	ld.global.f32 	%f83, [%rd21+4];
	add.f32 	%f84, %f82, %f83;
	ld.global.f32 	%f85, [%rd21+8];
	add.f32 	%f86, %f84, %f85;
	ld.global.f32 	%f87, [%rd21+12];
	add.f32 	%f195, %f86, %f87;
	add.s32 	%r40, %r40, 4;
$L__BB0_11:
	setp.eq.s32 	%p9, %r11, 0;
	@%p9 bra 	$L__BB0_14;
	mul.wide.u32 	%rd22, %r40, 4;
	add.s64 	%rd37, %rd1, %rd22;
	neg.s32 	%r42, %r11;
$L__BB0_13:
	.pragma "nounroll";
	ld.global.f32 	%f88, [%rd37];
	add.f32 	%f195, %f195, %f88;
	add.s64 	%rd37, %rd37, 4;
	add.s32 	%r42, %r42, 1;
	setp.ne.s32 	%p10, %r42, 0;
	@%p10 bra 	$L__BB0_13;
$L__BB0_14:
	setp.lt.s32 	%p11, %r32, 1;
	cvt.rn.f32.s32 	%f14, %r32;
	div.rn.f32 	%f15, %f195, %f14;
	mov.f32 	%f204, 0f00000000;
	@%p11 bra 	$L__BB0_27;
	and.b32  	%r17, %r32, 15;
	setp.lt.u32 	%p12, %r32, 16;
	mov.f32 	%f204, 0f00000000;
	mov.b32 	%r45, 0;
	@%p12 bra 	$L__BB0_18;
	and.b32  	%r45, %r32, 2147483632;
	neg.s32 	%r43, %r45;
	add.s64 	%rd38, %rd1, 32;
	mov.f32 	%f204, 0f00000000;
$L__BB0_17:
	.pragma "nounroll";
	ld.global.f32 	%f93, [%rd38+-32];
	sub.f32 	%f94, %f93, %f15;
	fma.rn.f32 	%f95, %f94, %f94, %f204;
	ld.global.f32 	%f96, [%rd38+-28];
	sub.f32 	%f97, %f96, %f15;
	fma.rn.f32 	%f98, %f97, %f97, %f95;
	ld.global.f32 	%f99, [%rd38+-24];
	sub.f32 	%f100, %f99, %f15;
	fma.rn.f32 	%f101, %f100, %f100, %f98;
	ld.global.f32 	%f102, [%rd38+-20];
	sub.f32 	%f103, %f102, %f15;
	fma.rn.f32 	%f104, %f103, %f103, %f101;
	ld.global.f32 	%f105, [%rd38+-16];
	sub.f32 	%f106, %f105, %f15;
	fma.rn.f32 	%f107, %f106, %f106, %f104;
	ld.global.f32 	%f108, [%rd38+-12];
	sub.f32 	%f109, %f108, %f15;
	fma.rn.f32 	%f110, %f109, %f109, %f107;
	ld.global.f32 	%f111, [%rd38+-8];
	sub.f32 	%f112, %f111, %f15;
	fma.rn.f32 	%f113, %f112, %f112, %f110;
	ld.global.f32 	%f114, [%rd38+-4];
	sub.f32 	%f115, %f114, %f15;
	fma.rn.f32 	%f116, %f115, %f115, %f113;
	ld.global.f32 	%f117, [%rd38];
	sub.f32 	%f118, %f117, %f15;
	fma.rn.f32 	%f119, %f118, %f118, %f116;
	ld.global.f32 	%f120, [%rd38+4];
	sub.f32 	%f121, %f120, %f15;
	fma.rn.f32 	%f122, %f121, %f121, %f119;
	ld.global.f32 	%f123, [%rd38+8];
	sub.f32 	%f124, %f123, %f15;
	fma.rn.f32 	%f125, %f124, %f124, %f122;
	ld.global.f32 	%f126, [%rd38+12];
	sub.f32 	%f127, %f126, %f15;
	fma.rn.f32 	%f128, %f127, %f127, %f125;
	ld.global.f32 	%f129, [%rd38+16];
	sub.f32 	%f130, %f129, %f15;
	fma.rn.f32 	%f131, %f130, %f130, %f128;
	ld.global.f32 	%f132, [%rd38+20];
	sub.f32 	%f133, %f132, %f15;
	fma.rn.f32 	%f134, %f133, %f133, %f131;
	ld.global.f32 	%f135, [%rd38+24];
	sub.f32 	%f136, %f135, %f15;
	fma.rn.f32 	%f137, %f136, %f136, %f134;
	ld.global.f32 	%f138, [%rd38+28];
	sub.f32 	%f139, %f138, %f15;
	fma.rn.f32 	%f204, %f139, %f139, %f137;
	add.s32 	%r43, %r43, 16;
	add.s64 	%rd38, %rd38, 64;
	setp.ne.s32 	%p13, %r43, 0;
	@%p13 bra 	$L__BB0_17;
$L__BB0_18:
	setp.eq.s32 	%p14, %r17, 0;
	@%p14 bra 	$L__BB0_27;
	and.b32  	%r23, %r32, 7;
	setp.lt.u32 	%p15, %r17, 8;
	@%p15 bra 	$L__BB0_21;
	mul.wide.u32 	%rd23, %r45, 4;
	add.s64 	%rd24, %rd1, %rd23;
	ld.global.f32 	%f141, [%rd24];
	sub.f32 	%f142, %f141, %f15;
	fma.rn.f32 	%f143, %f142, %f142, %f204;
	ld.global.f32 	%f144, [%rd24+4];
	sub.f32 	%f145, %f144, %f15;
	fma.rn.f32 	%f146, %f145, %f145, %f143;
	ld.global.f32 	%f147, [%rd24+8];
	sub.f32 	%f148, %f147, %f15;
	fma.rn.f32 	%f149, %f148, %f148, %f146;
	ld.global.f32 	%f150, [%rd24+12];
	sub.f32 	%f151, %f150, %f15;
	fma.rn.f32 	%f152, %f151, %f151, %f149;
	ld.global.f32 	%f153, [%rd24+16];
	sub.f32 	%f154, %f153, %f15;
	fma.rn.f32 	%f155, %f154, %f154, %f152;
	ld.global.f32 	%f156, [%rd24+20];
	sub.f32 	%f157, %f156, %f15;
	fma.rn.f32 	%f158, %f157, %f157, %f155;
	ld.global.f32 	%f159, [%rd24+24];
	sub.f32 	%f160, %f159, %f15;
	fma.rn.f32 	%f161, %f160, %f160, %f158;
	ld.global.f32 	%f162, [%rd24+28];
	sub.f32 	%f163, %f162, %f15;
	fma.rn.f32 	%f204, %f163, %f163, %f161;
	add.s32 	%r45, %r45, 8;
$L__BB0_21:
	setp.eq.s32 	%p16, %r23, 0;
	@%p16 bra 	$L__BB0_27;
	and.b32  	%r26, %r32, 3;
	setp.lt.u32 	%p17, %r23, 4;
	@%p17 bra 	$L__BB0_24;
	mul.wide.u32 	%rd25, %r45, 4;
	add.s64 	%rd26, %rd1, %rd25;
	ld.global.f32 	%f165, [%rd26];
	sub.f32 	%f166, %f165, %f15;
	fma.rn.f32 	%f167, %f166, %f166, %f204;
	ld.global.f32 	%f168, [%rd26+4];
	sub.f32 	%f169, %f168, %f15;
	fma.rn.f32 	%f170, %f169, %f169, %f167;
	ld.global.f32 	%f171, [%rd26+8];
	sub.f32 	%f172, %f171, %f15;
	fma.rn.f32 	%f173, %f172, %f172, %f170;
	ld.global.f32 	%f174, [%rd26+12];
	sub.f32 	%f175, %f174, %f15;
	fma.rn.f32 	%f204, %f175, %f175, %f173;
	add.s32 	%r45, %r45, 4;
$L__BB0_24:
	setp.eq.s32 	%p18, %r26, 0;
	@%p18 bra 	$L__BB0_27;
	mul.wide.u32 	%rd27, %r45, 4;
	add.s64 	%rd39, %rd1, %rd27;
	neg.s32 	%r47, %r26;
$L__BB0_26:
	.pragma "nounroll";
	ld.global.f32 	%f176, [%rd39];
	sub.f32 	%f177, %f176, %f15;
	fma.rn.f32 	%f204, %f177, %f177, %f204;
	add.s64 	%rd39, %rd39, 4;
	add.s32 	%r47, %r47, 1;
	setp.ne.s32 	%p19, %r47, 0;
	@%p19 bra 	$L__BB0_26;
$L__BB0_27:
	div.rn.f32 	%f178, %f204, %f14;
	cvta.to.global.u64 	%rd28, %rd15;
	mul.wide.s32 	%rd29, %r1, 4;
	add.s64 	%rd30, %rd28, %rd29;
	ld.global.f32 	%f179, [%rd30];
	add.s64 	%rd31, %rd1, %rd29;
	ld.global.f32 	%f180, [%rd31];
	sub.f32 	%f181, %f180, %f15;
	cvt.f64.f32 	%fd1, %f178;
	add.f64 	%fd2, %fd1, 0d3EE4F8B588E368F1;
	cvt.rn.f32.f64 	%f182, %fd2;
	sqrt.rn.f32 	%f183, %f182;
	div.rn.f32 	%f184, %f181, %f183;
	cvta.to.global.u64 	%rd32, %rd16;
	add.s64 	%rd33, %rd32, %rd29;
	ld.global.f32 	%f185, [%rd33];
	fma.rn.f32 	%f186, %f179, %f184, %f185;
	cvta.to.global.u64 	%rd34, %rd14;
	add.s64 	%rd35, %rd34, %rd29;
	st.global.f32 	[%rd35], %f186;
$L__BB0_28:
	ret;

}


// ===== COMPILED SASS (sm_100) =====

	.target	sm_100

	.elftype	@"ET_EXEC"


//--------------------- .note.nv.tkinfo           --------------------------
	.section	.note.nv.tkinfo,"",@"SHT_NOTE"
	.sectionflags	@"SHF_NOTE_NV_TKINFO"
	.tkinfo
        /*0018*/ 	.word	0x00000002
        /*0030*/ 	.string	""
        /*0030*/ 	.string	"ptxas"
        /*0030*/ 	.string	"Cuda compilation tools, release 13.0, V13.0.88"
        /*0030*/ 	.string	"Build cuda_13.0.r13.0/compiler.36424714_0"
        /*0030*/ 	.string	"-arch sm_100 -m 64 "



//--------------------- .note.nv.cuinfo           --------------------------
	.section	.note.nv.cuinfo,"",@"SHT_NOTE"
	.sectionflags	@"SHF_NOTE_NV_CUINFO"
        /*0018*/ 	.short	0x0002
        /*001a*/ 	.short	0x0064
        /*001c*/ 	.short	0x0082
	.zero		2


//--------------------- .nv.info                  --------------------------
	.section	.nv.info,"",@"SHT_CUDA_INFO"
	.align	4


	//----- nvinfo : EIATTR_REGCOUNT
	.align		4
        /*0000*/ 	.byte	0x04, 0x2f
        /*0002*/ 	.short	(.L_1 - .L_0)
	.align		4
.L_0:
        /*0004*/ 	.word	index@(_Z10layer_normPfS_S_S_i)
        /*0008*/ 	.word	0x00000020


	//----- nvinfo : EIATTR_FRAME_SIZE
	.align		4
.L_1:
        /*000c*/ 	.byte	0x04, 0x11
        /*000e*/ 	.short	(.L_3 - .L_2)
	.align		4
.L_2:
        /*0010*/ 	.word	index@($__internal_1_$__cuda_sm3x_div_rn_noftz_f32_slowpath)
        /*0014*/ 	.word	0x00000000


	//----- nvinfo : EIATTR_FRAME_SIZE
	.align		4
.L_3:
        /*0018*/ 	.byte	0x04, 0x11
        /*001a*/ 	.short	(.L_5 - .L_4)
	.align		4
.L_4:
        /*001c*/ 	.word	index@($__internal_0_$__cuda_sm20_sqrt_rn_f32_slowpath)
        /*0020*/ 	.word	0x00000000


	//----- nvinfo : EIATTR_FRAME_SIZE
	.align		4
.L_5:
        /*0024*/ 	.byte	0x04, 0x11
        /*0026*/ 	.short	(.L_7 - .L_6)
	.align		4
.L_6:
        /*0028*/ 	.word	index@(_Z10layer_normPfS_S_S_i)
        /*002c*/ 	.word	0x00000000


	//----- nvinfo : EIATTR_MIN_STACK_SIZE
	.align		4
.L_7:
        /*0030*/ 	.byte	0x04, 0x12
        /*0032*/ 	.short	(.L_9 - .L_8)
	.align		4
.L_8:
        /*0034*/ 	.word	index@(_Z10layer_normPfS_S_S_i)
        /*0038*/ 	.word	0x00000000
.L_9:


//--------------------- .nv.compat                --------------------------
	.section	.nv.compat,"",@"SHT_CUDA_COMPAT_INFO"
	.align	4
        /*0000*/ 	.byte	0x02, 0x09, 0x00, 0x00, 0x02, 0x02, 0x01, 0x00, 0x02, 0x05, 0x05, 0x00, 0x03, 0x07, 0x01, 0x01
        /*0010*/ 	.byte	0x02, 0x03, 0x00, 0x00, 0x02, 0x06, 0x01, 0x00, 0x04, 0x0b, 0x08, 0x00, 0x01, 0x00, 0x00, 0x00
        /*0020*/ 	.byte	0x00, 0x00, 0x00, 0x00


//--------------------- .nv.info._Z10layer_normPfS_S_S_i --------------------------
	.section	.nv.info._Z10layer_normPfS_S_S_i,"",@"SHT_CUDA_INFO"
	.sectionflags	@""
	.align	4


	//----- nvinfo : EIATTR_CUDA_API_VERSION
	.align		4
        /*0000*/ 	.byte	0x04, 0x37
        /*0002*/ 	.short	(.L_11 - .L_10)
.L_10:
        /*0004*/ 	.word	0x00000082


	//----- nvinfo : EIATTR_KPARAM_INFO
	.align		4
.L_11:
        /*0008*/ 	.byte	0x04, 0x17
        /*000a*/ 	.short	(.L_13 - .L_12)
.L_12:
        /*000c*/ 	.word	0x00000000
        /*0010*/ 	.short	0x0004
        /*0012*/ 	.short	0x0020
        /*0014*/ 	.byte	0x00, 0xf0, 0x11, 0x00


	//----- nvinfo : EIATTR_KPARAM_INFO
	.align		4
.L_13:
        /*0018*/ 	.byte	0x04, 0x17
        /*001a*/ 	.short	(.L_15 - .L_14)
.L_14:
        /*001c*/ 	.word	0x00000000
        /*0020*/ 	.short	0x0003
        /*0022*/ 	.short	0x0018
        /*0024*/ 	.byte	0x00, 0xf5, 0x21, 0x00


	//----- nvinfo : EIATTR_KPARAM_INFO
	.align		4
.L_15:
        /*0028*/ 	.byte	0x04, 0x17
        /*002a*/ 	.short	(.L_17 - .L_16)
.L_16:
        /*002c*/ 	.word	0x00000000
        /*0030*/ 	.short	0x0002
        /*0032*/ 	.short	0x0010
        /*0034*/ 	.byte	0x00, 0xf5, 0x21, 0x00


	//----- nvinfo : EIATTR_KPARAM_INFO
	.align		4
.L_17:
        /*0038*/ 	.byte	0x04, 0x17
        /*003a*/ 	.short	(.L_19 - .L_18)
.L_18:
        /*003c*/ 	.word	0x00000000
        /*0040*/ 	.short	0x0001
        /*0042*/ 	.short	0x0008
        /*0044*/ 	.byte	0x00, 0xf5, 0x21, 0x00


	//----- nvinfo : EIATTR_KPARAM_INFO
	.align		4
.L_19:
        /*0048*/ 	.byte	0x04, 0x17
        /*004a*/ 	.short	(.L_21 - .L_20)
.L_20:
        /*004c*/ 	.word	0x00000000
        /*0050*/ 	.short	0x0000
        /*0052*/ 	.short	0x0000
        /*0054*/ 	.byte	0x00, 0xf5, 0x21, 0x00


	//----- nvinfo : EIATTR_SPARSE_MMA_MASK
	.align		4
.L_21:
        /*0058*/ 	.byte	0x03, 0x50
        /*005a*/ 	.short	0x0000


	//----- nvinfo : EIATTR_MAXREG_COUNT
	.align		4
        /*005c*/ 	.byte	0x03, 0x1b
        /*005e*/ 	.short	0x00ff


	//----- nvinfo : EIATTR_MERCURY_ISA_VERSION
	.align		4
        /*0060*/ 	.byte	0x03, 0x5f
        /*0062*/ 	.short	0x0101


	//----- nvinfo : EIATTR_VRC_CTA_INIT_COUNT
	.align		4
        /*0064*/ 	.byte	0x02, 0x4a
	.zero		1
	.zero		1


	//----- nvinfo : EIATTR_EXIT_INSTR_OFFSETS
	.align		4
        /*0068*/ 	.byte	0x04, 0x1c
        /*006a*/ 	.short	(.L_23 - .L_22)


	//   ....[0]....
.L_22:
        /*006c*/ 	.word	0x00000070


	//   ....[1]....
        /*0070*/ 	.word	0x00001460


	//----- nvinfo : EIATTR_CRS_STACK_SIZE
	.align		4
.L_23:
        /*0074*/ 	.byte	0x04, 0x1e
        /*0076*/ 	.short	(.L_25 - .L_24)
.L_24:
        /*0078*/ 	.word	0x00000000


	//----- nvinfo : EIATTR_CBANK_PARAM_SIZE
	.align		4
.L_25:
        /*007c*/ 	.byte	0x03, 0x19
        /*007e*/ 	.short	0x0024


	//----- nvinfo : EIATTR_PARAM_CBANK
	.align		4
        /*0080*/ 	.byte	0x04, 0x0a
        /*0082*/ 	.short	(.L_27 - .L_26)
	.align		4
.L_26:
        /*0084*/ 	.word	index@(.nv.constant0._Z10layer_normPfS_S_S_i)
        /*0088*/ 	.short	0x0380
        /*008a*/ 	.short	0x0024


	//----- nvinfo : EIATTR_SW_WAR
	.align		4
.L_27:
        /*008c*/ 	.byte	0x04, 0x36
        /*008e*/ 	.short	(.L_29 - .L_28)
.L_28:
        /*0090*/ 	.word	0x00000008
.L_29:


//--------------------- .nv.callgraph             --------------------------
	.section	.nv.callgraph,"",@"SHT_CUDA_CALLGRAPH"
	.align	4
	.sectionentsize	8
	.align		4
        /*0000*/ 	.word	0x00000000
	.align		4
        /*0004*/ 	.word	0xffffffff
	.align		4
        /*0008*/ 	.word	0x00000000
	.align		4
        /*000c*/ 	.word	0xfffffffe
	.align		4
        /*0010*/ 	.word	0x00000000
	.align		4
        /*0014*/ 	.word	0xfffffffd
	.align		4
        /*0018*/ 	.word	0x00000000
	.align		4
        /*001c*/ 	.word	0xfffffffc


//--------------------- .text._Z10layer_normPfS_S_S_i --------------------------
	.section	.text._Z10layer_normPfS_S_S_i,"ax",@progbits
	.align	128
        .global         _Z10layer_normPfS_S_S_i
        .type           _Z10layer_normPfS_S_S_i,@function
        .size           _Z10layer_normPfS_S_S_i,(.L_x_34 - _Z10layer_normPfS_S_S_i)
        .other          _Z10layer_normPfS_S_S_i,@"STO_CUDA_ENTRY STV_DEFAULT"
_Z10layer_normPfS_S_S_i:
.text._Z10layer_normPfS_S_S_i:
[----:B------:R-:W-:Y:S01]  /*0000*/  LDC R1, c[0x0][0x37c] ;  /* 0x0000df00ff017b82 */ /* 0x000fe20000000800 */
[----:B------:R-:W0:Y:S07]  /*0010*/  S2R R3, SR_TID.X ;  /* 0x0000000000037919 */ /* 0x000e2e0000002100 */
[----:B------:R-:W0:Y:S01]  /*0020*/  S2UR UR4, SR_CTAID.X ;  /* 0x00000000000479c3 */ /* 0x000e220000002500 */
[----:B------:R-:W1:Y:S07]  /*0030*/  LDCU UR9, c[0x0][0x3a0] ;  /* 0x00007400ff0977ac */ /* 0x000e6e0008000800 */
[----:B------:R-:W0:Y:S02]  /*0040*/  LDC R4, c[0x0][0x360] ;  /* 0x0000d800ff047b82 */ /* 0x000e240000000800 */
[----:B0-----:R-:W-:-:S05]  /*0050*/  IMAD R4, R4, UR4, R3 ;  /* 0x0000000404047c24 */ /* 0x001fca000f8e0203 */
[----:B-1----:R-:W-:-:S13]  /*0060*/  ISETP.GE.AND P0, PT, R4, UR9, PT ;  /* 0x0000000904007c0c */ /* 0x002fda000bf06270 */
[----:B------:R-:W-:Y:S05]  /*0070*/  @P0 EXIT ;  /* 0x000000000000094d */ /* 0x000fea0003800000 */
[----:B------:R-:W-:Y:S01]  /*0080*/  UISETP.GE.AND UP0, UPT, UR9, 0x1, UPT ;  /* 0x000000010900788c */ /* 0x000fe2000bf06270 */
[----:B------:R-:W-:Y:S01]  /*0090*/  HFMA2 R2, -RZ, RZ, 0, 0 ;  /* 0x00000000ff027431 */ /* 0x000fe200000001ff */
[----:B------:R-:W0:Y:S07]  /*00a0*/  LDCU.64 UR10, c[0x0][0x358] ;  /* 0x00006b00ff0a77ac */ /* 0x000e2e0008000a00 */
[----:B------:R-:W-:Y:S05]  /*00b0*/  BRA.U !UP0, `(.L_x_0) ;  /* 0x00000005089c7547 */ /* 0x000fea000b800000 */
[----:B------:R-:W-:Y:S01]  /*00c0*/  UISETP.GE.U32.AND UP2, UPT, UR9, 0x10, UPT ;  /* 0x000000100900788c */ /* 0x000fe2000bf46070 */
[----:B------:R-:W-:Y:S01]  /*00d0*/  MOV R2, RZ ;  /* 0x000000ff00027202 */ /* 0x000fe20000000f00 */
[----:B------:R-:W-:Y:S01]  /*00e0*/  ULOP3.LUT UR6, UR9, 0xf, URZ, 0xc0, !UPT ;  /* 0x0000000f09067892 */ /* 0x000fe2000f8ec0ff */
[----:B------:R-:W-:-:S03]  /*00f0*/  MOV R0, RZ ;  /* 0x000000ff00007202 */ /* 0x000fc60000000f00 */
[----:B------:R-:W-:-:S03]  /*0100*/  UISETP.NE.AND UP1, UPT, UR6, URZ, UPT ;  /* 0x000000ff0600728c */ /* 0x000fc6000bf25270 */
[----:B------:R-:W-:Y:S08]  /*0110*/  BRA.U !UP2, `(.L_x_1) ;  /* 0x000000010ab87547 */ /* 0x000ff0000b800000 */
[----:B------:R-:W1:Y:S01]  /*0120*/  LDCU.64 UR4, c[0x0][0x380] ;  /* 0x00007000ff0477ac */ /* 0x000e620008000a00 */
[----:B------:R-:W-:Y:S01]  /*0130*/  MOV R2, RZ ;  /* 0x000000ff00027202 */ /* 0x000fe20000000f00 */
[----:B------:R-:W-:-:S04]  /*0140*/  ULOP3.LUT UR7, UR9, 0x7ffffff0, URZ, 0xc0, !UPT ;  /* 0x7ffffff009077892 */ /* 0x000fc8000f8ec0ff */
[----:B------:R-:W-:Y:S02]  /*0150*/  UIADD3 UR8, UPT, UPT, -UR7, URZ, URZ ;  /* 0x000000ff07087290 */ /* 0x000fe4000fffe1ff */
[----:B------:R-:W-:Y:S01]  /*0160*/  MOV R0, UR7 ;  /* 0x0000000700007c02 */ /* 0x000fe20008000f00 */
[----:B-1----:R-:W-:-:S04]  /*0170*/  UIADD3 UR4, UP2, UPT, UR4, 0x20, URZ ;  /* 0x0000002004047890 */ /* 0x002fc8000ff5e0ff */
[----:B------:R-:W-:Y:S02]  /*0180*/  UIADD3.X UR5, UPT, UPT, URZ, UR5, URZ, UP2, !UPT ;  /* 0x00000005ff057290 */ /* 0x000fe400097fe4ff */
[----:B------:R-:W-:-:S04]  /*0190*/  MOV R6, UR4 ;  /* 0x0000000400067c02 */ /* 0x000fc80008000f00 */
[----:B------:R-:W-:-:S07]  /*01a0*/  MOV R7, UR5 ;  /* 0x0000000500077c02 */ /* 0x000fce0008000f00 */
.L_x_2:
[----:B0-----:R-:W2:Y:S04]  /*01b0*/  LDG.E R13, desc[UR10][R6.64+-0x20] ;  /* 0xffffe00a060d7981 */ /* 0x001ea8000c1e1900 */
[----:B------:R-:W3:Y:S04]  /*01c0*/  LDG.E R14, desc[UR10][R6.64+-0x1c] ;  /* 0xffffe40a060e7981 */ /* 0x000ee8000c1e1900 */
[----:B------:R-:W4:Y:S04]  /*01d0*/  LDG.E R16, desc[UR10][R6.64+-0x18] ;  /* 0xffffe80a06107981 */ /* 0x000f28000c1e1900 */
[----:B------:R-:W5:Y:S04]  /*01e0*/  LDG.E R18, desc[UR10][R6.64+-0x14] ;  /* 0xffffec0a06127981 */ /* 0x000f68000c1e1900 */
        /* <DEDUP_REMOVED lines=11> */
[----:B------:R0:W5:Y:S01]  /*02a0*/  LDG.E R3, desc[UR10][R6.64+0x1c] ;  /* 0x00001c0a06037981 */ /* 0x000162000c1e1900 */
[----:B------:R-:W-:-:S04]  /*02b0*/  UIADD3 UR8, UPT, UPT, UR8, 0x10, URZ ;  /* 0x0000001008087890 */ /* 0x000fc8000fffe0ff */
[----:B------:R-:W-:Y:S01]  /*02c0*/  UISETP.NE.AND UP2, UPT, UR8, URZ, UPT ;  /* 0x000000ff0800728c */ /* 0x000fe2000bf45270 */
[----:B0-----:R-:W-:-:S04]  /*02d0*/  IADD3 R6, P0, PT, R6, 0x40, RZ ;  /* 0x0000004006067810 */ /* 0x001fc80007f1e0ff */
[----:B------:R-:W-:Y:S01]  /*02e0*/  IADD3.X R7, PT, PT, RZ, R7, RZ, P0, !PT ;  /* 0x00000007ff077210 */ /* 0x000fe200007fe4ff */
[----:B--2---:R-:W-:-:S04]  /*02f0*/  FADD R13, R13, R2 ;  /* 0x000000020d0d7221 */ /* 0x004fc80000000000 */
[----:B---3--:R-:W-:-:S04]  /*0300*/  FADD R13, R13, R14 ;  /* 0x0000000e0d0d7221 */ /* 0x008fc80000000000 */
[----:B----4-:R-:W-:-:S04]  /*0310*/  FADD R13, R13, R16 ;  /* 0x000000100d0d7221 */ /* 0x010fc80000000000 */
[----:B-----5:R-:W-:-:S04]  /*0320*/  FADD R13, R13, R18 ;  /* 0x000000120d0d7221 */ /* 0x020fc80000000000 */
[----:B------:R-:W-:-:S04]  /*0330*/  FADD R13, R13, R20 ;  /* 0x000000140d0d7221 */ /* 0x000fc80000000000 */
        /* <DEDUP_REMOVED lines=10> */
[----:B------:R-:W-:Y:S01]  /*03e0*/  FADD R2, R8, R3 ;  /* 0x0000000308027221 */ /* 0x000fe20000000000 */
[----:B------:R-:W-:Y:S06]  /*03f0*/  BRA.U UP2, `(.L_x_2) ;  /* 0xfffffffd026c7547 */ /* 0x000fec000b83ffff */
.L_x_1:
[----:B------:R-:W-:Y:S05]  /*0400*/  BRA.U !UP1, `(.L_x_0) ;  /* 0x0000000109c87547 */ /* 0x000fea000b800000 */
[----:B------:R-:W-:Y:S02]  /*0410*/  UISETP.GE.U32.AND UP1, UPT, UR6, 0x8, UPT ;  /* 0x000000080600788c */ /* 0x000fe4000bf26070 */
[----:B------:R-:W-:-:S04]  /*0420*/  ULOP3.LUT UR5, UR9, 0x7, URZ, 0xc0, !UPT ;  /* 0x0000000709057892 */ /* 0x000fc8000f8ec0ff */
[----:B------:R-:W-:-:S03]  /*0430*/  UISETP.NE.AND UP2, UPT, UR5, URZ, UPT ;  /* 0x000000ff0500728c */ /* 0x000fc6000bf45270 */
[----:B------:R-:W-:Y:S08]  /*0440*/  BRA.U !UP1, `(.L_x_3) ;  /* 0x00000001094c7547 */ /* 0x000ff0000b800000 */
[----:B------:R-:W1:Y:S02]  /*0450*/  LDC.64 R6, c[0x0][0x380] ;  /* 0x0000e000ff067b82 */ /* 0x000e640000000a00 */
[----:B-1----:R-:W-:-:S05]  /*0460*/  IMAD.WIDE.U32 R6, R0, 0x4, R6 ;  /* 0x0000000400067825 */ /* 0x002fca00078e0006 */
[----:B0-----:R-:W2:Y:S04]  /*0470*/  LDG.E R3, desc[UR10][R6.64] ;  /* 0x0000000a06037981 */ /* 0x001ea8000c1e1900 */
[----:B------:R-:W3:Y:S04]  /*0480*/  LDG.E R8, desc[UR10][R6.64+0x4] ;  /* 0x0000040a06087981 */ /* 0x000ee8000c1e1900 */
[----:B------:R-:W4:Y:S04]  /*0490*/  LDG.E R10, desc[UR10][R6.64+0x8] ;  /* 0x0000080a060a7981 */ /* 0x000f28000c1e1900 */
[----:B------:R-:W5:Y:S04]  /*04a0*/  LDG.E R12, desc[UR10][R6.64+0xc] ;  /* 0x00000c0a060c7981 */ /* 0x000f68000c1e1900 */
[----:B------:R-:W5:Y:S04]  /*04b0*/  LDG.E R14, desc[UR10][R6.64+0x10] ;  /* 0x0000100a060e7981 */ /* 0x000f68000c1e1900 */
[----:B------:R-:W5:Y:S04]  /*04c0*/  LDG.E R16, desc[UR10][R6.64+0x14] ;  /* 0x0000140a06107981 */ /* 0x000f68000c1e1900 */
[----:B------:R-:W5:Y:S04]  /*04d0*/  LDG.E R18, desc[UR10][R6.64+0x18] ;  /* 0x0000180a06127981 */ /* 0x000f68000c1e1900 */
[----:B------:R-:W5:Y:S01]  /*04e0*/  LDG.E R20, desc[UR10][R6.64+0x1c] ;  /* 0x00001c0a06147981 */ /* 0x000f62000c1e1900 */
[----:B------:R-:W-:Y:S01]  /*04f0*/  IADD3 R0, PT, PT, R0, 0x8, RZ ;  /* 0x0000000800007810 */ /* 0x000fe20007ffe0ff */
[----:B--2---:R-:W-:-:S04]  /*0500*/  FADD R3, R2, R3 ;  /* 0x0000000302037221 */ /* 0x004fc80000000000 */
[----:B---3--:R-:W-:-:S04]  /*0510*/  FADD R3, R3, R8 ;  /* 0x0000000803037221 */ /* 0x008fc80000000000 */
[----:B----4-:R-:W-:-:S04]  /*0520*/  FADD R3, R3, R10 ;  /* 0x0000000a03037221 */ /* 0x010fc80000000000 */
[----:B-----5:R-:W-:-:S04]  /*0530*/  FADD R3, R3, R12 ;  /* 0x0000000c03037221 */ /* 0x020fc80000000000 */
[----:B------:R-:W-:-:S04]  /*0540*/  FADD R3, R3, R14 ;  /* 0x0000000e03037221 */ /* 0x000fc80000000000 */
[----:B------:R-:W-:-:S04]  /*0550*/  FADD R3, R3, R16 ;  /* 0x0000001003037221 */ /* 0x000fc80000000000 */
[----:B------:R-:W-:-:S04]  /*0560*/  FADD R3, R3, R18 ;  /* 0x0000001203037221 */ /* 0x000fc80000000000 */
[----:B------:R-:W-:-:S07]  /*0570*/  FADD R2, R3, R20 ;  /* 0x0000001403027221 */ /* 0x000fce0000000000 */
.L_x_3:
        /* <DEDUP_REMOVED lines=10> */
[----:B------:R-:W5:Y:S01]  /*0620*/  LDG.E R12, desc[UR10][R6.64+0xc] ;  /* 0x00000c0a060c7981 */ /* 0x000f62000c1e1900 */
[----:B------:R-:W-:Y:S01]  /*0630*/  IADD3 R0, PT, PT, R0, 0x4, RZ ;  /* 0x0000000400007810 */ /* 0x000fe20007ffe0ff */
[----:B--2---:R-:W-:-:S04]  /*0640*/  FADD R3, R2, R3 ;  /* 0x0000000302037221 */ /* 0x004fc80000000000 */
[----:B---3--:R-:W-:-:S04]  /*0650*/  FADD R3, R3, R8 ;  /* 0x0000000803037221 */ /* 0x008fc80000000000 */
[----:B----4-:R-:W-:-:S04]  /*0660*/  FADD R3, R3, R10 ;  /* 0x0000000a03037221 */ /* 0x010fc80000000000 */
[----:B-----5:R-:W-:-:S07]  /*0670*/  FADD R2, R3, R12 ;  /* 0x0000000c03027221 */ /* 0x020fce0000000000 */
.L_x_4:
[----:B------:R-:W-:Y:S05]  /*0680*/  BRA.U !UP2, `(.L_x_0) ;  /* 0x000000010a287547 */ /* 0x000fea000b800000 */
[----:B------:R-:W1:Y:S01]  /*0690*/  LDC.64 R6, c[0x0][0x380] ;  /* 0x0000e000ff067b82 */ /* 0x000e620000000a00 */
[----:B------:R-:W-:Y:S01]  /*06a0*/  UIADD3 UR4, UPT, UPT, -UR4, URZ, URZ ;  /* 0x000000ff04047290 */ /* 0x000fe2000fffe1ff */
[----:B-1----:R-:W-:-:S11]  /*06b0*/  IMAD.WIDE.U32 R6, R0, 0x4, R6 ;  /* 0x0000000400067825 */ /* 0x002fd600078e0006 */
.L_x_5:
[----:B0-----:R0:W2:Y:S01]  /*06c0*/  LDG.E R3, desc[UR10][R6.64] ;  /* 0x0000000a06037981 */ /* 0x0010a2000c1e1900 */
[----:B------:R-:W-:-:S04]  /*06d0*/  UIADD3 UR4, UPT, UPT, UR4, 0x1, URZ ;  /* 0x0000000104047890 */ /* 0x000fc8000fffe0ff */
[----:B------:R-:W-:Y:S01]  /*06e0*/  UISETP.NE.AND UP1, UPT, UR4, URZ, UPT ;  /* 0x000000ff0400728c */ /* 0x000fe2000bf25270 */
[----:B0-----:R-:W-:-:S04]  /*06f0*/  IADD3 R6, P0, PT, R6, 0x4, RZ ;  /* 0x0000000406067810 */ /* 0x001fc80007f1e0ff */
[----:B------:R-:W-:Y:S01]  /*0700*/  IADD3.X R7, PT, PT, RZ, R7, RZ, P0, !PT ;  /* 0x00000007ff077210 */ /* 0x000fe200007fe4ff */
[----:B--2---:R-:W-:-:S03]  /*0710*/  FADD R2, R3, R2 ;  /* 0x0000000203027221 */ /* 0x004fc60000000000 */
[----:B------:R-:W-:Y:S05]  /*0720*/  BRA.U UP1, `(.L_x_5) ;  /* 0xfffffffd01e47547 */ /* 0x000fea000b83ffff */
.L_x_0:
[----:B------:R-:W-:-:S04]  /*0730*/  I2FP.F32.S32 R5, UR9 ;  /* 0x0000000900057c45 */ /* 0x000fc80008201400 */
[----:B------:R-:W1:Y:S08]  /*0740*/  MUFU.RCP R0, R5 ;  /* 0x0000000500007308 */ /* 0x000e700000001000 */
[----:B------:R-:W2:Y:S01]  /*0750*/  FCHK P0, R2, R5 ;  /* 0x0000000502007302 */ /* 0x000ea20000000000 */
[----:B-1----:R-:W-:-:S04]  /*0760*/  FFMA R3, -R5, R0, 1 ;  /* 0x3f80000005037423 */ /* 0x002fc80000000100 */
[----:B------:R-:W-:-:S04]  /*0770*/  FFMA R0, R0, R3, R0 ;  /* 0x0000000300007223 */ /* 0x000fc80000000000 */
[----:B------:R-:W-:-:S04]  /*0780*/  FFMA R3, R0, R2, RZ ;  /* 0x0000000200037223 */ /* 0x000fc800000000ff */
[----:B------:R-:W-:-:S04]  /*0790*/  FFMA R6, -R5, R3, R2 ;  /* 0x0000000305067223 */ /* 0x000fc80000000102 */
[----:B------:R-:W-:Y:S01]  /*07a0*/  FFMA R6, R0, R6, R3 ;  /* 0x0000000600067223 */ /* 0x000fe20000000003 */
[----:B--2---:R-:W-:Y:S06]  /*07b0*/  @!P0 BRA `(.L_x_6) ;  /* 0x0000000000148947 */ /* 0x004fec0003800000 */
[----:B------:R-:W-:Y:S02]  /*07c0*/  MOV R0, R2 ;  /* 0x0000000200007202 */ /* 0x000fe40000000f00 */
[----:B------:R-:W-:Y:S02]  /*07d0*/  MOV R3, R5 ;  /* 0x0000000500037202 */ /* 0x000fe40000000f00 */
[----:B------:R-:W-:-:S07]  /*07e0*/  MOV R2, 0x800 ;  /* 0x0000080000027802 */ /* 0x000fce0000000f00 */
[----:B0-----:R-:W-:Y:S05]  /*07f0*/  CALL.REL.NOINC `($__internal_1_$__cuda_sm3x_div_rn_noftz_f32_slowpath) ;  /* 0x0000000c00787944 */ /* 0x001fea0003c00000 */
[----:B------:R-:W-:-:S07]  /*0800*/  MOV R6, R0 ;  /* 0x0000000000067202 */ /* 0x000fce0000000f00 */
.L_x_6:
[----:B------:R-:W-:Y:S01]  /*0810*/  HFMA2 R8, -RZ, RZ, 0, 0 ;  /* 0x00000000ff087431 */ /* 0x000fe200000001ff */
[----:B------:R-:W-:Y:S06]  /*0820*/  BRA.U !UP0, `(.L_x_7) ;  /* 0x00000009081c7547 */ /* 0x000fec000b800000 */
[----:B------:R-:W1:Y:S01]  /*0830*/  LDCU UR4, c[0x0][0x3a0] ;  /* 0x00007400ff0477ac */ /* 0x000e620008000800 */
[----:B------:R-:W-:Y:S02]  /*0840*/  MOV R8, RZ ;  /* 0x000000ff00087202 */ /* 0x000fe40000000f00 */
[----:B------:R-:W-:Y:S01]  /*0850*/  MOV R0, RZ ;  /* 0x000000ff00007202 */ /* 0x000fe20000000f00 */
[----:B-1----:R-:W-:Y:S02]  /*0860*/  UISETP.GE.U32.AND UP1, UPT, UR4, 0x10, UPT ;  /* 0x000000100400788c */ /* 0x002fe4000bf26070 */
[----:B------:R-:W-:-:S04]  /*0870*/  ULOP3.LUT UR8, UR4, 0xf, URZ, 0xc0, !UPT ;  /* 0x0000000f04087892 */ /* 0x000fc8000f8ec0ff */
        /* <DEDUP_REMOVED lines=11> */
.L_x_9:
        /* <DEDUP_REMOVED lines=20> */
[----:B--2---:R-:W-:-:S04]  /*0a70*/  FADD R10, R10, -R6 ;  /* 0x800000060a0a7221 */ /* 0x004fc80000000000 */
[----:B------:R-:W-:Y:S01]  /*0a80*/  FFMA R8, R10, R10, R8 ;  /* 0x0000000a0a087223 */ /* 0x000fe20000000008 */
[--C-:B---3--:R-:W-:Y:S01]  /*0a90*/  FADD R12, R12, -R6.reuse ;  /* 0x800000060c0c7221 */ /* 0x108fe20000000000 */
[----:B----4-:R-:W-:-:S03]  /*0aa0*/  FADD R14, R14, -R6 ;  /* 0x800000060e0e7221 */ /* 0x010fc60000000000 */
[----:B------:R-:W-:Y:S01]  /*0ab0*/  FFMA R8, R12, R12, R8 ;  /* 0x0000000c0c087223 */ /* 0x000fe20000000008 */
[----:B-----5:R-:W-:-:S03]  /*0ac0*/  FADD R16, R16, -R6 ;  /* 0x8000000610107221 */ /* 0x020fc60000000000 */
[----:B------:R-:W-:Y:S01]  /*0ad0*/  FFMA R8, R14, R14, R8 ;  /* 0x0000000e0e087223 */ /* 0x000fe20000000008 */
[----:B------:R-:W-:-:S03]  /*0ae0*/  FADD R29, R29, -R6 ;  /* 0x800000061d1d7221 */ /* 0x000fc60000000000 */
        /* <DEDUP_REMOVED lines=22> */
[----:B------:R-:W-:-:S04]  /*0c50*/  FFMA R8, R11, R11, R8 ;  /* 0x0000000b0b087223 */ /* 0x000fc80000000008 */
[----:B------:R-:W-:Y:S01]  /*0c60*/  FFMA R8, R7, R7, R8 ;  /* 0x0000000707087223 */ /* 0x000fe20000000008 */
[----:B------:R-:W-:Y:S06]  /*0c70*/  BRA.U UP1, `(.L_x_9) ;  /* 0xfffffffd012c7547 */ /* 0x000fec000b83ffff */
.L_x_8:
        /* <DEDUP_REMOVED lines=14> */
[----:B------:R0:W5:Y:S01]  /*0d60*/  LDG.E R21, desc[UR10][R2.64+0x1c] ;  /* 0x00001c0a02157981 */ /* 0x000162000c1e1900 */
[----:B------:R-:W-:Y:S01]  /*0d70*/  IADD3 R0, PT, PT, R0, 0x8, RZ ;  /* 0x0000000800007810 */ /* 0x000fe20007ffe0ff */
[----:B--2---:R-:W-:-:S04]  /*0d80*/  FADD R7, R7, -R6 ;  /* 0x8000000607077221 */ /* 0x004fc80000000000 */
[----:B------:R-:W-:Y:S01]  /*0d90*/  FFMA R7, R7, R7, R8 ;  /* 0x0000000707077223 */ /* 0x000fe20000000008 */
[----:B---3--:R-:W-:-:S04]  /*0da0*/  FADD R8, R9, -R6 ;  /* 0x8000000609087221 */ /* 0x008fc80000000000 */
[----:B------:R-:W-:Y:S01]  /*0db0*/  FFMA R7, R8, R8, R7 ;  /* 0x0000000808077223 */ /* 0x000fe20000000007 */
[----:B----4-:R-:W-:-:S04]  /*0dc0*/  FADD R8, R11, -R6 ;  /* 0x800000060b087221 */ /* 0x010fc80000000000 */
[----:B------:R-:W-:Y:S01]  /*0dd0*/  FFMA R7, R8, R8, R7 ;  /* 0x0000000808077223 */ /* 0x000fe20000000007 */
[----:B-----5:R-:W-:-:S04]  /*0de0*/  FADD R8, R13, -R6 ;  /* 0x800000060d087221 */ /* 0x020fc80000000000 */
[----:B------:R-:W-:Y:S01]  /*0df0*/  FFMA R7, R8, R8, R7 ;  /* 0x0000000808077223 */ /* 0x000fe20000000007 */
[--C-:B------:R-:W-:Y:S01]  /*0e00*/  FADD R8, R15, -R6.reuse ;  /* 0x800000060f087221 */ /* 0x100fe20000000000 */
[----:B0-----:R-:W-:-:S03]  /*0e10*/  FADD R2, R17, -R6 ;  /* 0x8000000611027221 */ /* 0x001fc60000000000 */
[----:B------:R-:W-:Y:S01]  /*0e20*/  FFMA R7, R8, R8, R7 ;  /* 0x0000000808077223 */ /* 0x000fe20000000007 */
[----:B------:R-:W-:-:S03]  /*0e30*/  FADD R8, R19, -R6 ;  /* 0x8000000613087221 */ /* 0x000fc60000000000 */
[----:B------:R-:W-:Y:S01]  /*0e40*/  FFMA R7, R2, R2, R7 ;  /* 0x0000000202077223 */ /* 0x000fe20000000007 */
[----:B------:R-:W-:-:S03]  /*0e50*/  FADD R2, R21, -R6 ;  /* 0x8000000615027221 */ /* 0x000fc60000000000 */
[----:B------:R-:W-:-:S04]  /*0e60*/  FFMA R7, R8, R8, R7 ;  /* 0x0000000808077223 */ /* 0x000fc80000000007 */
[----:B------:R-:W-:-:S07]  /*0e70*/  FFMA R8, R2, R2, R7 ;  /* 0x0000000202087223 */ /* 0x000fce0000000007 */
.L_x_10:
        /* <DEDUP_REMOVED lines=12> */
[----:B--2---:R-:W-:-:S04]  /*0f40*/  FADD R7, R7, -R6 ;  /* 0x8000000607077221 */ /* 0x004fc80000000000 */
[----:B------:R-:W-:Y:S01]  /*0f50*/  FFMA R7, R7, R7, R8 ;  /* 0x0000000707077223 */ /* 0x000fe20000000008 */
[--C-:B---3--:R-:W-:Y:S01]  /*0f60*/  FADD R8, R9, -R6.reuse ;  /* 0x8000000609087221 */ /* 0x108fe20000000000 */
[----:B----4-:R-:W-:-:S03]  /*0f70*/  FADD R10, R11, -R6 ;  /* 0x800000060b0a7221 */ /* 0x010fc60000000000 */
[----:B------:R-:W-:Y:S01]  /*0f80*/  FFMA R7, R8, R8, R7 ;  /* 0x0000000808077223 */ /* 0x000fe20000000007 */
[----:B-----5:R-:W-:-:S03]  /*0f90*/  FADD R8, R13, -R6 ;  /* 0x800000060d087221 */ /* 0x020fc60000000000 */
[----:B------:R-:W-:-:S04]  /*0fa0*/  FFMA R7, R10, R10, R7 ;  /* 0x0000000a0a077223 */ /* 0x000fc80000000007 */
[----:B------:R-:W-:-:S07]  /*0fb0*/  FFMA R8, R8, R8, R7 ;  /* 0x0000000808087223 */ /* 0x000fce0000000007 */
.L_x_11:
[----:B------:R-:W-:Y:S05]  /*0fc0*/  BRA.U !UP1, `(.L_x_7) ;  /* 0x0000000109347547 */ /* 0x000fea000b800000 */
[----:B------:R-:W1:Y:S01]  /*0fd0*/  LDC.64 R2, c[0x0][0x380] ;  /* 0x0000e000ff027b82 */ /* 0x000e620000000a00 */
[----:B------:R-:W-:Y:S01]  /*0fe0*/  UIADD3 UR4, UPT, UPT, -UR4, URZ, URZ ;  /* 0x000000ff04047290 */ /* 0x000fe2000fffe1ff */
[----:B-1----:R-:W-:-:S05]  /*0ff0*/  IMAD.WIDE.U32 R2, R0, 0x4, R2 ;  /* 0x0000000400027825 */ /* 0x002fca00078e0002 */
[----:B------:R-:W-:-:S07]  /*1000*/  MOV R9, R3 ;  /* 0x0000000300097202 */ /* 0x000fce0000000f00 */
.L_x_12:
[----:B------:R-:W-:-:S06]  /*1010*/  MOV R3, R9 ;  /* 0x0000000900037202 */ /* 0x000fcc0000000f00 */
[----:B0-----:R0:W2:Y:S01]  /*1020*/  LDG.E R3, desc[UR10][R2.64] ;  /* 0x0000000a02037981 */ /* 0x0010a2000c1e1900 */
[----:B------:R-:W-:-:S04]  /*1030*/  UIADD3 UR4, UPT, UPT, UR4, 0x1, URZ ;  /* 0x0000000104047890 */ /* 0x000fc8000fffe0ff */
[----:B------:R-:W-:Y:S01]  /*1040*/  UISETP.NE.AND UP0, UPT, UR4, URZ, UPT ;  /* 0x000000ff0400728c */ /* 0x000fe2000bf05270 */
[----:B0-----:R-:W-:-:S04]  /*1050*/  IADD3 R2, P0, PT, R2, 0x4, RZ ;  /* 0x0000000402027810 */ /* 0x001fc80007f1e0ff */
[----:B------:R-:W-:Y:S01]  /*1060*/  IADD3.X R9, PT, PT, RZ, R9, RZ, P0, !PT ;  /* 0x00000009ff097210 */ /* 0x000fe200007fe4ff */
[----:B--2---:R-:W-:-:S04]  /*1070*/  FADD R7, R3, -R6 ;  /* 0x8000000603077221 */ /* 0x004fc80000000000 */
[----:B------:R-:W-:Y:S01]  /*1080*/  FFMA R8, R7, R7, R8 ;  /* 0x0000000707087223 */ /* 0x000fe20000000008 */
[----:B------:R-:W-:Y:S06]  /*1090*/  BRA.U UP0, `(.L_x_12) ;  /* 0xfffffffd00dc7547 */ /* 0x000fec000b83ffff */
.L_x_7:
[----:B------:R-:W1:Y:S01]  /*10a0*/  MUFU.RCP R0, R5 ;  /* 0x0000000500007308 */ /* 0x000e620000001000 */
[----:B------:R-:W-:Y:S07]  /*10b0*/  BSSY.RECONVERGENT B0, `(.L_x_13) ;  /* 0x000000d000007945 */ /* 0x000fee0003800200 */
        /* <DEDUP_REMOVED lines=12> */
.L_x_14:
[----:B0-----:R-:W-:Y:S05]  /*1180*/  BSYNC.RECONVERGENT B0 ;  /* 0x0000000000007941 */ /* 0x001fea0003800200 */
.L_x_13:
[----:B------:R-:W0:Y:S08]  /*1190*/  LDC.64 R10, c[0x0][0x380] ;  /* 0x0000e000ff0a7b82 */ /* 0x000e300000000a00 */
[----:B------:R-:W1:Y:S01]  /*11a0*/  LDC.64 R8, c[0x0][0x390] ;  /* 0x0000e400ff087b82 */ /* 0x000e620000000a00 */
[----:B0-----:R-:W-:-:S06]  /*11b0*/  IMAD.WIDE R10, R4, 0x4, R10 ;  /* 0x00000004040a7825 */ /* 0x001fcc00078e020a */
[----:B------:R-:W2:Y:S01]  /*11c0*/  LDG.E R11, desc[UR10][R10.64] ;  /* 0x0000000a0a0b7981 */ /* 0x000ea2000c1e1900 */
[----:B-1----:R-:W-:-:S05]  /*11d0*/  IMAD.WIDE R8, R4, 0x4, R8 ;  /* 0x0000000404087825 */ /* 0x002fca00078e0208 */
[----:B------:R0:W5:Y:S01]  /*11e0*/  LDG.E R5, desc[UR10][R8.64] ;  /* 0x0000000a08057981 */ /* 0x000162000c1e1900 */
[----:B------:R-:W1:Y:S01]  /*11f0*/  F2F.F64.F32 R2, R3 ;  /* 0x0000000300027310 */ /* 0x000e620000201800 */
[----:B------:R-:W-:Y:S01]  /*1200*/  UMOV UR4, 0x88e368f1 ;  /* 0x88e368f100047882 */ /* 0x000fe20000000000 */
[----:B------:R-:W-:Y:S01]  /*1210*/  UMOV UR5, 0x3ee4f8b5 ;  /* 0x3ee4f8b500057882 */ /* 0x000fe20000000000 */
[----:B------:R-:W-:Y:S01]  /*1220*/  BSSY.RECONVERGENT B0, `(.L_x_15) ;  /* 0x000000f000007945 */ /* 0x000fe20003800200 */
[----:B-1----:R-:W-:-:S10]  /*1230*/  DADD R12, R2, UR4 ;  /* 0x00000004020c7e29 */ /* 0x002fd40008000000 */
[----:B------:R-:W1:Y:S02]  /*1240*/  F2F.F32.F64 R12, R12 ;  /* 0x0000000c000c7310 */ /* 0x000e640000301000 */
[----:B-1----:R-:W-:-:S06]  /*1250*/  IADD3 R0, PT, PT, R12, -0xd000000, RZ ;  /* 0xf30000000c007810 */ /* 0x002fcc0007ffe0ff */
[----:B------:R0:W1:Y:S01]  /*1260*/  MUFU.RSQ R7, R12 ;  /* 0x0000000c00077308 */ /* 0x0000620000001400 */
[----:B------:R-:W-:Y:S01]  /*1270*/  ISETP.GT.U32.AND P0, PT, R0, 0x727fffff, PT ;  /* 0x727fffff0000780c */ /* 0x000fe20003f04070 */
[----:B--2---:R-:W-:-:S12]  /*1280*/  FADD R2, R11, -R6 ;  /* 0x800000060b027221 */ /* 0x004fd80000000000 */
[----:B01----:R-:W-:Y:S05]  /*1290*/  @!P0 BRA `(.L_x_16) ;  /* 0x00000000000c8947 */ /* 0x003fea0003800000 */
[----:B------:R-:W-:-:S07]  /*12a0*/  MOV R10, 0x12c0 ;  /* 0x000012c0000a7802 */ /* 0x000fce0000000f00 */
[----:B-----5:R-:W-:Y:S05]  /*12b0*/  CALL.REL.NOINC `($__internal_0_$__cuda_sm20_sqrt_rn_f32_slowpath) ;  /* 0x00000000006c7944 */ /* 0x020fea0003c00000 */
[----:B------:R-:W-:Y:S05]  /*12c0*/  BRA `(.L_x_17) ;  /* 0x0000000000107947 */ /* 0x000fea0003800000 */
.L_x_16:
[----:B------:R-:W-:Y:S01]  /*12d0*/  FMUL.FTZ R3, R12, R7 ;  /* 0x000000070c037220 */ /* 0x000fe20000410000 */
[----:B------:R-:W-:-:S03]  /*12e0*/  FMUL.FTZ R6, R7, 0.5 ;  /* 0x3f00000007067820 */ /* 0x000fc60000410000 */
[----:B------:R-:W-:-:S04]  /*12f0*/  FFMA R0, -R3, R3, R12 ;  /* 0x0000000303007223 */ /* 0x000fc8000000010c */
[----:B------:R-:W-:-:S07]  /*1300*/  FFMA R3, R0, R6, R3 ;  /* 0x0000000600037223 */ /* 0x000fce0000000003 */
.L_x_17:
[----:B------:R-:W-:Y:S05]  /*1310*/  BSYNC.RECONVERGENT B0 ;  /* 0x0000000000007941 */ /* 0x000fea0003800200 */
.L_x_15:
[----:B------:R-:W0:Y:S01]  /*1320*/  MUFU.RCP R0, R3 ;  /* 0x0000000300007308 */ /* 0x000e220000001000 */
[----:B------:R-:W-:Y:S07]  /*1330*/  BSSY.RECONVERGENT B0, `(.L_x_18) ;  /* 0x000000b000007945 */ /* 0x000fee0003800200 */
[----:B------:R-:W1:Y:S01]  /*1340*/  FCHK P0, R2, R3 ;  /* 0x0000000302007302 */ /* 0x000e620000000000 */
[----:B0-----:R-:W-:-:S04]  /*1350*/  FFMA R7, R0, -R3, 1 ;  /* 0x3f80000000077423 */ /* 0x001fc80000000803 */
[----:B------:R-:W-:-:S04]  /*1360*/  FFMA R7, R0, R7, R0 ;  /* 0x0000000700077223 */ /* 0x000fc80000000000 */
[----:B------:R-:W-:-:S04]  /*1370*/  FFMA R0, R2, R7, RZ ;  /* 0x0000000702007223 */ /* 0x000fc800000000ff */
[----:B------:R-:W-:-:S04]  /*1380*/  FFMA R6, R0, -R3, R2 ;  /* 0x8000000300067223 */ /* 0x000fc80000000002 */
[----:B------:R-:W-:Y:S01]  /*1390*/  FFMA R0, R7, R6, R0 ;  /* 0x0000000607007223 */ /* 0x000fe20000000000 */
[----:B-1----:R-:W-:Y:S06]  /*13a0*/  @!P0 BRA `(.L_x_19) ;  /* 0x00000000000c8947 */ /* 0x002fec0003800000 */
[----:B------:R-:W-:Y:S02]  /*13b0*/  MOV R0, R2 ;  /* 0x0000000200007202 */ /* 0x000fe40000000f00 */
[----:B------:R-:W-:-:S07]  /*13c0*/  MOV R2, 0x13e0 ;  /* 0x000013e000027802 */ /* 0x000fce0000000f00 */
[----:B-----5:R-:W-:Y:S05]  /*13d0*/  CALL.REL.NOINC `($__internal_1_$__cuda_sm3x_div_rn_noftz_f32_slowpath) ;  /* 0x0000000000807944 */ /* 0x020fea0003c00000 */
.L_x_19:
[----:B------:R-:W-:Y:S05]  /*13e0*/  BSYNC.RECONVERGENT B0 ;  /* 0x0000000000007941 */ /* 0x000fea0003800200 */
.L_x_18:
[----:B------:R-:W0:Y:S08]  /*13f0*/  LDC.64 R2, c[0x0][0x398] ;  /* 0x0000e600ff027b82 */ /* 0x000e300000000a00 */
[----:B------:R-:W1:Y:S01]  /*1400*/  LDC.64 R6, c[0x0][0x388] ;  /* 0x0000e200ff067b82 */ /* 0x000e620000000a00 */
[----:B0-----:R-:W-:-:S06]  /*1410*/  IMAD.WIDE R2, R4, 0x4, R2 ;  /* 0x0000000404027825 */ /* 0x001fcc00078e0202 */
[----:B------:R-:W2:Y:S01]  /*1420*/  LDG.E R2, desc[UR10][R2.64] ;  /* 0x0000000a02027981 */ /* 0x000ea2000c1e1900 */
[----:B-1----:R-:W-:-:S04]  /*1430*/  IMAD.WIDE R6, R4, 0x4, R6 ;  /* 0x0000000404067825 */ /* 0x002fc800078e0206 */
[----:B--2--5:R-:W-:-:S05]  /*1440*/  FFMA R5, R5, R0, R2 ;  /* 0x0000000005057223 */ /* 0x024fca0000000002 */
[----:B------:R-:W-:Y:S01]  /*1450*/  STG.E desc[UR10][R6.64], R5 ;  /* 0x0000000506007986 */ /* 0x000fe2000c10190a */
[----:B------:R-:W-:Y:S05]  /*1460*/  EXIT ;  /* 0x000000000000794d */ /* 0x000fea0003800000 */
        .weak           $__internal_0_$__cuda_sm20_sqrt_rn_f32_slowpath
        .type           $__internal_0_$__cuda_sm20_sqrt_rn_f32_slowpath,@function
        .size           $__internal_0_$__cuda_sm20_sqrt_rn_f32_slowpath,($__internal_1_$__cuda_sm3x_div_rn_noftz_f32_slowpath - $__internal_0_$__cuda_sm20_sqrt_rn_f32_slowpath)
$__internal_0_$__cuda_sm20_sqrt_rn_f32_slowpath:
[----:B------:R-:W-:-:S13]  /*1470*/  LOP3.LUT P0, RZ, R12, 0x7fffffff, RZ, 0xc0, !PT ;  /* 0x7fffffff0cff7812 */ /* 0x000fda000780c0ff */
[----:B------:R-:W-:Y:S01]  /*1480*/  @!P0 MOV R3, R12 ;  /* 0x0000000c00038202 */ /* 0x000fe20000000f00 */
[----:B------:R-:W-:Y:S06]  /*1490*/  @!P0 BRA `(.L_x_20) ;  /* 0x0000000000448947 */ /* 0x000fec0003800000 */
[----:B------:R-:W-:Y:S02]  /*14a0*/  FSETP.GEU.FTZ.AND P0, PT, R12, RZ, PT ;  /* 0x000000ff0c00720b */ /* 0x000fe40003f1e000 */
[----:B------:R-:W-:-:S11]  /*14b0*/  MOV R0, R12 ;  /* 0x0000000c00007202 */ /* 0x000fd60000000f00 */
[----:B------:R-:W-:Y:S01]  /*14c0*/  @!P0 MOV R3, 0x7fffffff ;  /* 0x7fffffff00038802 */ /* 0x000fe20000000f00 */
[----:B------:R-:W-:Y:S06]  /*14d0*/  @!P0 BRA `(.L_x_20) ;  /* 0x0000000000348947 */ /* 0x000fec0003800000 */
[----:B------:R-:W-:-:S13]  /*14e0*/  FSETP.GTU.FTZ.AND P0, PT, |R0|, +INF , PT ;  /* 0x7f8000000000780b */ /* 0x000fda0003f1c200 */
[----:B------:R-:W-:Y:S01]  /*14f0*/  @P0 FADD.FTZ R3, R0, 1 ;  /* 0x3f80000000030421 */ /* 0x000fe20000010000 */
[----:B------:R-:W-:Y:S06]  /*1500*/  @P0 BRA `(.L_x_20) ;  /* 0x0000000000280947 */ /* 0x000fec0003800000 */
[----:B------:R-:W-:-:S13]  /*1510*/  FSETP.NEU.FTZ.AND P0, PT, |R0|, +INF , PT ;  /* 0x7f8000000000780b */ /* 0x000fda0003f1d200 */
[----:B------:R-:W-:-:S04]  /*1520*/  @P0 FFMA R6, R0, 1.84467440737095516160e+19, RZ ;  /* 0x5f80000000060823 */ /* 0x000fc800000000ff */
[----:B------:R-:W0:Y:S02]  /*1530*/  @P0 MUFU.RSQ R3, R6 ;  /* 0x0000000600030308 */ /* 0x000e240000001400 */
[----:B0-----:R-:W-:Y:S01]  /*1540*/  @P0 FMUL.FTZ R7, R6, R3 ;  /* 0x0000000306070220 */ /* 0x001fe20000410000 */
[----:B------:R-:W-:Y:S01]  /*1550*/  @P0 FMUL.FTZ R9, R3, 0.5 ;  /* 0x3f00000003090820 */ /* 0x000fe20000410000 */
[----:B------:R-:W-:Y:S02]  /*1560*/  @!P0 MOV R3, R0 ;  /* 0x0000000000038202 */ /* 0x000fe40000000f00 */
[----:B------:R-:W-:-:S04]  /*1570*/  @P0 FADD.FTZ R8, -R7, -RZ ;  /* 0x800000ff07080221 */ /* 0x000fc80000010100 */
[----:B------:R-:W-:-:S04]  /*1580*/  @P0 FFMA R8, R7, R8, R6 ;  /* 0x0000000807080223 */ /* 0x000fc80000000006 */
[----:B------:R-:W-:-:S04]  /*1590*/  @P0 FFMA R8, R8, R9, R7 ;  /* 0x0000000908080223 */ /* 0x000fc80000000007 */
[----:B------:R-:W-:-:S07]  /*15a0*/  @P0 FMUL.FTZ R3, R8, 2.3283064365386962891e-10 ;  /* 0x2f80000008030820 */ /* 0x000fce0000410000 */
.L_x_20:
[----:B------:R-:W-:Y:S01]  /*15b0*/  HFMA2 R7, -RZ, RZ, 0, 0 ;  /* 0x00000000ff077431 */ /* 0x000fe200000001ff */
[----:B------:R-:W-:-:S04]  /*15c0*/  MOV R6, R10 ;  /* 0x0000000a00067202 */ /* 0x000fc80000000f00 */
[----:B------:R-:W-:Y:S05]  /*15d0*/  RET.REL.NODEC R6 `(_Z10layer_normPfS_S_S_i) ;  /* 0xffffffe806887950 */ /* 0x000fea0003c3ffff */
        .weak           $__internal_1_$__cuda_sm3x_div_rn_noftz_f32_slowpath
        .type           $__internal_1_$__cuda_sm3x_div_rn_noftz_f32_slowpath,@function
        .size           $__internal_1_$__cuda_sm3x_div_rn_noftz_f32_slowpath,(.L_x_34 - $__internal_1_$__cuda_sm3x_div_rn_noftz_f32_slowpath)
$__internal_1_$__cuda_sm3x_div_rn_noftz_f32_slowpath:
[----:B------:R-:W-:Y:S01]  /*15e0*/  SHF.R.U32.HI R8, RZ, 0x17, R3 ;  /* 0x00000017ff087819 */ /* 0x000fe20000011603 */
[----:B------:R-:W-:Y:S01]  /*15f0*/  BSSY.RECONVERGENT B1, `(.L_x_21) ;  /* 0x0000062000017945 */ /* 0x000fe20003800200 */
[----:B------:R-:W-:Y:S02]  /*1600*/  SHF.R.U32.HI R7, RZ, 0x17, R0 ;  /* 0x00000017ff077819 */ /* 0x000fe40000011600 */
[----:B------:R-:W-:Y:S02]  /*1610*/  LOP3.LUT R12, R8, 0xff, RZ, 0xc0, !PT ;  /* 0x000000ff080c7812 */ /* 0x000fe400078ec0ff */
[----:B------:R-:W-:Y:S02]  /*1620*/  LOP3.LUT R10, R7, 0xff, RZ, 0xc0, !PT ;  /* 0x000000ff070a7812 */ /* 0x000fe400078ec0ff */
[----:B------:R-:W-:Y:S02]  /*1630*/  IADD3 R9, PT, PT, R12, -0x1, RZ ;  /* 0xffffffff0c097810 */ /* 0x000fe40007ffe0ff */
[----:B------:R-:W-:-:S02]  /*1640*/  IADD3 R8, PT, PT, R10, -0x1, RZ ;  /* 0xffffffff0a087810 */ /* 0x000fc40007ffe0ff */
[----:B------:R-:W-:-:S04]  /*1650*/  ISETP.GT.U32.AND P0, PT, R9, 0xfd, PT ;  /* 0x000000fd0900780c */ /* 0x000fc80003f04070 */
[----:B------:R-:W-:-:S13]  /*1660*/  ISETP.GT.U32.OR P0, PT, R8, 0xfd, P0 ;  /* 0x000000fd0800780c */ /* 0x000fda0000704470 */
[----:B------:R-:W-:Y:S01]  /*1670*/  @!P0 MOV R7, RZ ;  /* 0x000000ff00078202 */ /* 0x000fe20000000f00 */
[----:B------:R-:W-:Y:S06]  /*1680*/  @!P0 BRA `(.L_x_22) ;  /* 0x00000000005c8947 */ /* 0x000fec0003800000 */
[----:B------:R-:W-:Y:S02]  /*1690*/  FSETP.GTU.FTZ.AND P0, PT, |R0|, +INF , PT ;  /* 0x7f8000000000780b */ /* 0x000fe40003f1c200 */
[----:B------:R-:W-:-:S04]  /*16a0*/  FSETP.GTU.FTZ.AND P1, PT, |R3|, +INF , PT ;  /* 0x7f8000000300780b */ /* 0x000fc80003f3c200 */
[----:B------:R-:W-:-:S13]  /*16b0*/  PLOP3.LUT P0, PT, P0, P1, PT, 0xf8, 0x8f ;  /* 0x00000000008f781c */ /* 0x000fda0000703f70 */
[----:B------:R-:W-:Y:S05]  /*16c0*/  @P0 BRA `(.L_x_23) ;  /* 0x00000004004c0947 */ /* 0x000fea0003800000 */
[----:B------:R-:W-:-:S13]  /*16d0*/  LOP3.LUT P0, RZ, R3, 0x7fffffff, R0, 0xc8, !PT ;  /* 0x7fffffff03ff7812 */ /* 0x000fda000780c800 */
[----:B------:R-:W-:Y:S05]  /*16e0*/  @!P0 BRA `(.L_x_24) ;  /* 0x00000004003c8947 */ /* 0x000fea0003800000 */
[C---:B------:R-:W-:Y:S02]  /*16f0*/  FSETP.NEU.FTZ.AND P2, PT, |R0|.reuse, +INF , PT ;  /* 0x7f8000000000780b */ /* 0x040fe40003f5d200 */
[----:B------:R-:W-:Y:S02]  /*1700*/  FSETP.NEU.FTZ.AND P1, PT, |R3|, +INF , PT ;  /* 0x7f8000000300780b */ /* 0x000fe40003f3d200 */
[----:B------:R-:W-:-:S11]  /*1710*/  FSETP.NEU.FTZ.AND P0, PT, |R0|, +INF , PT ;  /* 0x7f8000000000780b */ /* 0x000fd60003f1d200 */
[----:B------:R-:W-:Y:S05]  /*1720*/  @!P1 BRA !P2, `(.L_x_24) ;  /* 0x00000004002c9947 */ /* 0x000fea0005000000 */
[----:B------:R-:W-:-:S04]  /*1730*/  LOP3.LUT P2, RZ, R0, 0x7fffffff, RZ, 0xc0, !PT ;  /* 0x7fffffff00ff7812 */ /* 0x000fc8000784c0ff */
[----:B------:R-:W-:-:S13]  /*1740*/  PLOP3.LUT P1, PT, P1, P2, PT, 0x2f, 0xf2 ;  /* 0x0000000000f2781c */ /* 0x000fda0000f24577 */
[----:B------:R-:W-:Y:S05]  /*1750*/  @P1 BRA `(.L_x_25) ;  /* 0x0000000400181947 */ /* 0x000fea0003800000 */
[----:B------:R-:W-:-:S04]  /*1760*/  LOP3.LUT P1, RZ, R3, 0x7fffffff, RZ, 0xc0, !PT ;  /* 0x7fffffff03ff7812 */ /* 0x000fc8000782c0ff */
[----:B------:R-:W-:-:S13]  /*1770*/  PLOP3.LUT P0, PT, P0, P1, PT, 0x2f, 0xf2 ;  /* 0x0000000000f2781c */ /* 0x000fda0000702577 */
[----:B------:R-:W-:Y:S05]  /*1780*/  @P0 BRA `(.L_x_26) ;  /* 0x0000000400000947 */ /* 0x000fea0003800000 */
[----:B------:R-:W-:Y:S02]  /*1790*/  ISETP.GE.AND P0, PT, R8, RZ, PT ;  /* 0x000000ff0800720c */ /* 0x000fe40003f06270 */
[----:B------:R-:W-:-:S11]  /*17a0*/  ISETP.GE.AND P1, PT, R9, RZ, PT ;  /* 0x000000ff0900720c */ /* 0x000fd60003f26270 */
[----:B------:R-:W-:Y:S01]  /*17b0*/  @P0 MOV R7, RZ ;  /* 0x000000ff00070202 */ /* 0x000fe20000000f00 */
[----:B------:R-:W-:Y:S01]  /*17c0*/  @!P0 FFMA R0, R0, 1.84467440737095516160e+19, RZ ;  /* 0x5f80000000008823 */ /* 0x000fe200000000ff */
[----:B------:R-:W-:Y:S01]  /*17d0*/  @!P0 MOV R7, 0xffffffc0 ;  /* 0xffffffc000078802 */ /* 0x000fe20000000f00 */
[----:B------:R-:W-:-:S03]  /*17e0*/  @!P1 FFMA R3, R3, 1.84467440737095516160e+19, RZ ;  /* 0x5f80000003039823 */ /* 0x000fc600000000ff */
[----:B------:R-:W-:-:S07]  /*17f0*/  @!P1 IADD3 R7, PT, PT, R7, 0x40, RZ ;  /* 0x0000004007079810 */ /* 0x000fce0007ffe0ff */
.L_x_22:
[----:B------:R-:W-:Y:S01]  /*1800*/  LEA R8, R12, 0xc0800000, 0x17 ;  /* 0xc08000000c087811 */ /* 0x000fe200078eb8ff */
[----:B------:R-:W-:Y:S03]  /*1810*/  BSSY.RECONVERGENT B2, `(.L_x_27) ;  /* 0x0000036000027945 */ /* 0x000fe60003800200 */
[----:B------:R-:W-:Y:S02]  /*1820*/  IADD3 R8, PT, PT, -R8, R3, RZ ;  /* 0x0000000308087210 */ /* 0x000fe40007ffe1ff */
[----:B------:R-:W-:Y:S02]  /*1830*/  IADD3 R3, PT, PT, R10, -0x7f, RZ ;  /* 0xffffff810a037810 */ /* 0x000fe40007ffe0ff */
[----:B------:R0:W1:Y:S01]  /*1840*/  MUFU.RCP R9, R8 ;  /* 0x0000000800097308 */ /* 0x0000620000001000 */
[----:B------:R-:W-:Y:S02]  /*1850*/  FADD.FTZ R11, -R8, -RZ ;  /* 0x800000ff080b7221 */ /* 0x000fe40000010100 */
[C---:B------:R-:W-:Y:S01]  /*1860*/  IMAD R0, R3.reuse, -0x800000, R0 ;  /* 0xff80000003007824 */ /* 0x040fe200078e0200 */
[----:B0-----:R-:W-:-:S04]  /*1870*/  IADD3 R8, PT, PT, R3, 0x7f, -R12 ;  /* 0x0000007f03087810 */ /* 0x001fc80007ffe80c */
[----:B------:R-:W-:Y:S01]  /*1880*/  IADD3 R8, PT, PT, R8, R7, RZ ;  /* 0x0000000708087210 */ /* 0x000fe20007ffe0ff */
[----:B-1----:R-:W-:-:S04]  /*1890*/  FFMA R10, R9, R11, 1 ;  /* 0x3f800000090a7423 */ /* 0x002fc8000000000b */
[----:B------:R-:W-:-:S04]  /*18a0*/  FFMA R14, R9, R10, R9 ;  /* 0x0000000a090e7223 */ /* 0x000fc80000000009 */
[----:B------:R-:W-:-:S04]  /*18b0*/  FFMA R9, R0, R14, RZ ;  /* 0x0000000e00097223 */ /* 0x000fc800000000ff */
[----:B------:R-:W-:-:S04]  /*18c0*/  FFMA R10, R11, R9, R0 ;  /* 0x000000090b0a7223 */ /* 0x000fc80000000000 */
[----:B------:R-:W-:-:S04]  /*18d0*/  FFMA R9, R14, R10, R9 ;  /* 0x0000000a0e097223 */ /* 0x000fc80000000009 */
[----:B------:R-:W-:-:S04]  /*18e0*/  FFMA R10, R11, R9, R0 ;  /* 0x000000090b0a7223 */ /* 0x000fc80000000000 */
[----:B------:R-:W-:-:S05]  /*18f0*/  FFMA R0, R14, R10, R9 ;  /* 0x0000000a0e007223 */ /* 0x000fca0000000009 */
[----:B------:R-:W-:-:S04]  /*1900*/  SHF.R.U32.HI R3, RZ, 0x17, R0 ;  /* 0x00000017ff037819 */ /* 0x000fc80000011600 */
[----:B------:R-:W-:-:S04]  /*1910*/  LOP3.LUT R3, R3, 0xff, RZ, 0xc0, !PT ;  /* 0x000000ff03037812 */ /* 0x000fc800078ec0ff */
[----:B------:R-:W-:-:S04]  /*1920*/  IADD3 R11, PT, PT, R3, R8, RZ ;  /* 0x00000008030b7210 */ /* 0x000fc80007ffe0ff */
[----:B------:R-:W-:-:S04]  /*1930*/  IADD3 R3, PT, PT, R11, -0x1, RZ ;  /* 0xffffffff0b037810 */ /* 0x000fc80007ffe0ff */
[----:B------:R-:W-:-:S13]  /*1940*/  ISETP.GE.U32.AND P0, PT, R3, 0xfe, PT ;  /* 0x000000fe0300780c */ /* 0x000fda0003f06070 */
[----:B------:R-:W-:Y:S05]  /*1950*/  @!P0 BRA `(.L_x_28) ;  /* 0x0000000000808947 */ /* 0x000fea0003800000 */
[----:B------:R-:W-:-:S13]  /*1960*/  ISETP.GT.AND P0, PT, R11, 0xfe, PT ;  /* 0x000000fe0b00780c */ /* 0x000fda0003f04270 */
[----:B------:R-:W-:Y:S05]  /*1970*/  @P0 BRA `(.L_x_29) ;  /* 0x00000000006c0947 */ /* 0x000fea0003800000 */
[----:B------:R-:W-:-:S13]  /*1980*/  ISETP.GE.AND P0, PT, R11, 0x1, PT ;  /* 0x000000010b00780c */ /* 0x000fda0003f06270 */
[----:B------:R-:W-:Y:S05]  /*1990*/  @P0 BRA `(.L_x_30) ;  /* 0x0000000000740947 */ /* 0x000fea0003800000 */
[----:B------:R-:W-:Y:S02]  /*19a0*/  ISETP.GE.AND P0, PT, R11, -0x18, PT ;  /* 0xffffffe80b00780c */ /* 0x000fe40003f06270 */
[----:B------:R-:W-:-:S11]  /*19b0*/  LOP3.LUT R0, R0, 0x80000000, RZ, 0xc0, !PT ;  /* 0x8000000000007812 */ /* 0x000fd600078ec0ff */
[----:B------:R-:W-:Y:S05]  /*19c0*/  @!P0 BRA `(.L_x_30) ;  /* 0x0000000000688947 */ /* 0x000fea0003800000 */
[CCC-:B------:R-:W-:Y:S01]  /*19d0*/  FFMA.RZ R3, R14.reuse, R10.reuse, R9.reuse ;  /* 0x0000000a0e037223 */ /* 0x1c0fe2000000c009 */
[CCC-:B------:R-:W-:Y:S01]  /*19e0*/  FFMA.RM R8, R14.reuse, R10.reuse, R9.reuse ;  /* 0x0000000a0e087223 */ /* 0x1c0fe20000004009 */
[C---:B------:R-:W-:Y:S02]  /*19f0*/  ISETP.NE.AND P2, PT, R11.reuse, RZ, PT ;  /* 0x000000ff0b00720c */ /* 0x040fe40003f45270 */
[----:B------:R-:W-:Y:S02]  /*1a00*/  ISETP.NE.AND P1, PT, R11, RZ, PT ;  /* 0x000000ff0b00720c */ /* 0x000fe40003f25270 */
[----:B------:R-:W-:Y:S01]  /*1a10*/  LOP3.LUT R7, R3, 0x7fffff, RZ, 0xc0, !PT ;  /* 0x007fffff03077812 */ /* 0x000fe200078ec0ff */
[----:B------:R-:W-:Y:S01]  /*1a20*/  FFMA.RP R3, R14, R10, R9 ;  /* 0x0000000a0e037223 */ /* 0x000fe20000008009 */
[----:B------:R-:W-:Y:S02]  /*1a30*/  IADD3 R10, PT, PT, R11, 0x20, RZ ;  /* 0x000000200b0a7810 */ /* 0x000fe40007ffe0ff */
[----:B------:R-:W-:-:S02]  /*1a40*/  LOP3.LUT R7, R7, 0x800000, RZ, 0xfc, !PT ;  /* 0x0080000007077812 */ /* 0x000fc400078efcff */
[----:B------:R-:W-:Y:S02]  /*1a50*/  IADD3 R9, PT, PT, -R11, RZ, RZ ;  /* 0x000000ff0b097210 */ /* 0x000fe40007ffe1ff */
[----:B------:R-:W-:Y:S02]  /*1a60*/  SHF.L.U32 R10, R7, R10, RZ ;  /* 0x0000000a070a7219 */ /* 0x000fe400000006ff */
[----:B------:R-:W-:Y:S02]  /*1a70*/  FSETP.NEU.FTZ.AND P0, PT, R3, R8, PT ;  /* 0x000000080300720b */ /* 0x000fe40003f1d000 */
[----:B------:R-:W-:Y:S02]  /*1a80*/  SEL R8, R9, RZ, P2 ;  /* 0x000000ff09087207 */ /* 0x000fe40001000000 */
[----:B------:R-:W-:Y:S02]  /*1a90*/  ISETP.NE.AND P1, PT, R10, RZ, P1 ;  /* 0x000000ff0a00720c */ /* 0x000fe40000f25270 */
[----:B------:R-:W-:-:S02]  /*1aa0*/  SHF.R.U32.HI R8, RZ, R8, R7 ;  /* 0x00000008ff087219 */ /* 0x000fc40000011607 */
[----:B------:R-:W-:Y:S02]  /*1ab0*/  PLOP3.LUT P0, PT, P0, P1, PT, 0xf8, 0x8f ;  /* 0x00000000008f781c */ /* 0x000fe40000703f70 */
[----:B------:R-:W-:Y:S02]  /*1ac0*/  SHF.R.U32.HI R10, RZ, 0x1, R8 ;  /* 0x00000001ff0a7819 */ /* 0x000fe40000011608 */
[----:B------:R-:W-:-:S04]  /*1ad0*/  SEL R3, RZ, 0x1, !P0 ;  /* 0x00000001ff037807 */ /* 0x000fc80004000000 */
[----:B------:R-:W-:-:S04]  /*1ae0*/  LOP3.LUT R3, R3, 0x1, R10, 0xf8, !PT ;  /* 0x0000000103037812 */ /* 0x000fc800078ef80a */
[----:B------:R-:W-:-:S04]  /*1af0*/  LOP3.LUT R3, R3, R8, RZ, 0xc0, !PT ;  /* 0x0000000803037212 */ /* 0x000fc800078ec0ff */
[----:B------:R-:W-:-:S04]  /*1b00*/  IADD3 R3, PT, PT, R10, R3, RZ ;  /* 0x000000030a037210 */ /* 0x000fc80007ffe0ff */
[----:B------:R-:W-:Y:S01]  /*1b10*/  LOP3.LUT R0, R3, R0, RZ, 0xfc, !PT ;  /* 0x0000000003007212 */ /* 0x000fe200078efcff */
[----:B------:R-:W-:Y:S06]  /*1b20*/  BRA `(.L_x_30) ;  /* 0x0000000000107947 */ /* 0x000fec0003800000 */
.L_x_29:
[----:B------:R-:W-:-:S04]  /*1b30*/  LOP3.LUT R0, R0, 0x80000000, RZ, 0xc0, !PT ;  /* 0x8000000000007812 */ /* 0x000fc800078ec0ff */
[----:B------:R-:W-:Y:S01]  /*1b40*/  LOP3.LUT R0, R0, 0x7f800000, RZ, 0xfc, !PT ;  /* 0x7f80000000007812 */ /* 0x000fe200078efcff */
[----:B------:R-:W-:Y:S06]  /*1b50*/  BRA `(.L_x_30) ;  /* 0x0000000000047947 */ /* 0x000fec0003800000 */
.L_x_28:
[----:B------:R-:W-:-:S07]  /*1b60*/  LEA R0, R8, R0, 0x17 ;  /* 0x0000000008007211 */ /* 0x000fce00078eb8ff */
.L_x_30:
[----:B------:R-:W-:Y:S05]  /*1b70*/  BSYNC.RECONVERGENT B2 ;  /* 0x0000000000027941 */ /* 0x000fea0003800200 */
.L_x_27:
[----:B------:R-:W-:Y:S05]  /*1b80*/  BRA `(.L_x_31) ;  /* 0x0000000000207947 */ /* 0x000fea0003800000 */
.L_x_26:
[----:B------:R-:W-:-:S04]  /*1b90*/  LOP3.LUT R0, R3, 0x80000000, R0, 0x48, !PT ;  /* 0x8000000003007812 */ /* 0x000fc800078e4800 */
[----:B------:R-:W-:Y:S01]  /*1ba0*/  LOP3.LUT R0, R0, 0x7f800000, RZ, 0xfc, !PT ;  /* 0x7f80000000007812 */ /* 0x000fe200078efcff */
[----:B------:R-:W-:Y:S06]  /*1bb0*/  BRA `(.L_x_31) ;  /* 0x0000000000147947 */ /* 0x000fec0003800000 */
.L_x_25:
[----:B------:R-:W-:Y:S01]  /*1bc0*/  LOP3.LUT R0, R3, 0x80000000, R0, 0x48, !PT ;  /* 0x8000000003007812 */ /* 0x000fe200078e4800 */
[----:B------:R-:W-:Y:S06]  /*1bd0*/  BRA `(.L_x_31) ;  /* 0x00000000000c7947 */ /* 0x000fec0003800000 */
.L_x_24:
[----:B------:R-:W0:Y:S01]  /*1be0*/  MUFU.RSQ R0, -QNAN ;  /* 0xffc0000000007908 */ /* 0x000e220000001400 */
[----:B------:R-:W-:Y:S05]  /*1bf0*/  BRA `(.L_x_31) ;  /* 0x0000000000047947 */ /* 0x000fea0003800000 */
.L_x_23:
[----:B------:R-:W-:-:S07]  /*1c00*/  FADD.FTZ R0, R0, R3 ;  /* 0x0000000300007221 */ /* 0x000fce0000010000 */
.L_x_31:
[----:B------:R-:W-:Y:S05]  /*1c10*/  BSYNC.RECONVERGENT B1 ;  /* 0x0000000000017941 */ /* 0x000fea0003800200 */
.L_x_21:
[----:B------:R-:W-:-:S04]  /*1c20*/  HFMA2 R3, -RZ, RZ, 0, 0 ;  /* 0x00000000ff037431 */ /* 0x000fc800000001ff */
[----:B0-----:R-:W-:Y:S05]  /*1c30*/  RET.REL.NODEC R2 `(_Z10layer_normPfS_S_S_i) ;  /* 0xffffffe002f07950 */ /* 0x001fea0003c3ffff */
.L_x_32:
[----:B------:R-:W-:-:S00]  /*1c40*/  BRA `(.L_x_32) ;  /* 0xfffffffc00fc7947 */ /* 0x000fc0000383ffff */
[----:B------:R-:W-:-:S00]  /*1c50*/  NOP ;  /* 0x0000000000007918 */ /* 0x000fc00000000000 */
        /* <DEDUP_REMOVED lines=10> */
.L_x_34:


//--------------------- .nv.shared.reserved.0     --------------------------
	.section	.nv.shared.reserved.0,"aw",@nobits
	.weak		__nv_reservedSMEM_offset_0_alias
	.size		__nv_reservedSMEM_offset_0_alias, 0, 64
	.other		__nv_reservedSMEM_offset_0_alias,@"STO_CUDA_RESERVED_SHARED STV_DEFAULT"
__nv_reservedSMEM_offset_0_alias:
	.zero		0
	.zero		64


//--------------------- .nv.constant0._Z10layer_normPfS_S_S_i --------------------------
	.section	.nv.constant0._Z10layer_normPfS_S_S_i,"a",@progbits
	.sectionflags	@""
	.align	4
.nv.constant0._Z10layer_normPfS_S_S_i:
	.zero		932


//--------------------- SYMBOLS --------------------------

	.type		.nv.reservedSmem.offset0,@object
	.size		.nv.reservedSmem.offset0,0x4
